//
// Generated by NVIDIA NVVM Compiler
//
// Compiler Build ID: CL-36424714
// Cuda compilation tools, release 13.0, V13.0.88
// Based on NVVM 20.0.0
//

.version 9.0
.target sm_100
.address_size 64

	// .globl	_Z7dkernelPj
.extern .func  (.param .b32 func_retval0) vprintf
(
	.param .b64 vprintf_param_0,
	.param .b64 vprintf_param_1
)
;
// _ZZ7dkernelPjE1s has been demoted
.global .align 1 .b8 $str[11] = {115, 32, 105, 115, 58, 32, 37, 100, 32, 10};

.visible .entry _Z7dkernelPj(
	.param .u64 .ptr .align 1 _Z7dkernelPj_param_0
)
{
	.local .align 8 .b8 	__local_depot0[8];
	.reg .b64 	%SP;
	.reg .b64 	%SPL;
	.reg .pred 	%p<5>;
	.reg .b32 	%r<10>;
	.reg .b64 	%rd<5>;
	// demoted variable
	.shared .align 4 .u32 _ZZ7dkernelPjE1s;
	mov.u64 	%SPL, __local_depot0;
	cvta.local.u64 	%SP, %SPL;
	mov.u32 	%r1, %tid.x;
	setp.ne.s32 	%p1, %r1, 0;
	@%p1 bra 	$L__BB0_2;
	mov.b32 	%r4, 0;
	st.shared.u32 	[_ZZ7dkernelPjE1s], %r4;
	bra.uni 	$L__BB0_4;
$L__BB0_2:
	setp.ne.s32 	%p2, %r1, 1;
	@%p2 bra 	$L__BB0_4;
	ld.shared.u32 	%r2, [_ZZ7dkernelPjE1s];
	add.s32 	%r3, %r2, 1;
	st.shared.u32 	[_ZZ7dkernelPjE1s], %r3;
$L__BB0_4:
	bar.sync 	0;
	setp.ne.s32 	%p3, %r1, 100;
	@%p3 bra 	$L__BB0_6;
	ld.shared.u32 	%r5, [_ZZ7dkernelPjE1s];
	add.s32 	%r6, %r5, 2;
	st.shared.u32 	[_ZZ7dkernelPjE1s], %r6;
$L__BB0_6:
	setp.ne.s32 	%p4, %r1, 0;
	bar.sync 	0;
	@%p4 bra 	$L__BB0_8;
	ld.shared.u32 	%r7, [_ZZ7dkernelPjE1s];
	add.u64 	%rd1, %SP, 0;
	add.u64 	%rd2, %SPL, 0;
	st.local.u32 	[%rd2], %r7;
	mov.u64 	%rd3, $str;
	cvta.global.u64 	%rd4, %rd3;
	{ // callseq 0, 0
	.param .b64 param0;
	st.param.b64 	[param0], %rd4;
	.param .b64 param1;
	st.param.b64 	[param1], %rd1;
	.param .b32 retval0;
	call.uni (retval0), 
	vprintf, 
	(
	param0, 
	param1
	);
	ld.param.b32 	%r8, [retval0];
	} // callseq 0
$L__BB0_8:
	ret;

}


// ===== COMPILED SASS (sm_100) =====

	.target	sm_100

	.elftype	@"ET_EXEC"


//--------------------- .note.nv.tkinfo           --------------------------
	.section	.note.nv.tkinfo,"",@"SHT_NOTE"
	.sectionflags	@"SHF_NOTE_NV_TKINFO"
	.tkinfo
        /*0018*/ 	.word	0x00000002
        /*0030*/ 	.string	""
        /*0030*/ 	.string	"ptxas"
        /*0030*/ 	.string	"Cuda compilation tools, release 13.0, V13.0.88"
        /*0030*/ 	.string	"Build cuda_13.0.r13.0/compiler.36424714_0"
        /*0030*/ 	.string	"-arch sm_100 -m 64 "



//--------------------- .note.nv.cuinfo           --------------------------
	.section	.note.nv.cuinfo,"",@"SHT_NOTE"
	.sectionflags	@"SHF_NOTE_NV_CUINFO"
        /*0018*/ 	.short	0x0002
        /*001a*/ 	.short	0x0064
        /*001c*/ 	.short	0x0082
	.zero		2


//--------------------- .nv.info                  --------------------------
	.section	.nv.info,"",@"SHT_CUDA_INFO"
	.align	4


	//----- nvinfo : EIATTR_REGCOUNT
	.align		4
        /*0000*/ 	.byte	0x04, 0x2f
        /*0002*/ 	.short	(.L_2 - .L_1)
	.align		4
.L_1:
        /*0004*/ 	.word	index@(_Z7dkernelPj)
        /*0008*/ 	.word	0x00000018


	//----- nvinfo : EIATTR_FRAME_SIZE
	.align		4
.L_2:
        /*000c*/ 	.byte	0x04, 0x11
        /*000e*/ 	.short	(.L_4 - .L_3)
	.align		4
.L_3:
        /*0010*/ 	.word	index@(_Z7dkernelPj)
        /*0014*/ 	.word	0x00000008


	//----- nvinfo : EIATTR_MIN_STACK_SIZE
	.align		4
.L_4:
        /*0018*/ 	.byte	0x04, 0x12
        /*001a*/ 	.short	(.L_6 - .L_5)
	.align		4
.L_5:
        /*001c*/ 	.word	index@(_Z7dkernelPj)
        /*0020*/ 	.word	0x00000008
.L_6:


//--------------------- .nv.compat                --------------------------
	.section	.nv.compat,"",@"SHT_CUDA_COMPAT_INFO"
	.align	4
        /*0000*/ 	.byte	0x02, 0x09, 0x00, 0x00, 0x02, 0x02, 0x01, 0x00, 0x02, 0x05, 0x05, 0x00, 0x03, 0x07, 0x01, 0x01
        /*0010*/ 	.byte	0x02, 0x03, 0x00, 0x00, 0x02, 0x06, 0x01, 0x00, 0x04, 0x0b, 0x08, 0x00, 0x09, 0x00, 0x00, 0x00
        /*0020*/ 	.byte	0x00, 0x00, 0x00, 0x00


//--------------------- .nv.info._Z7dkernelPj     --------------------------
	.section	.nv.info._Z7dkernelPj,"",@"SHT_CUDA_INFO"
	.sectionflags	@""
	.align	4


	//----- nvinfo : EIATTR_CUDA_API_VERSION
	.align		4
        /*0000*/ 	.byte	0x04, 0x37
        /*0002*/ 	.short	(.L_8 - .L_7)
.L_7:
        /*0004*/ 	.word	0x00000082


	//----- nvinfo : EIATTR_KPARAM_INFO
	.align		4
.L_8:
        /*0008*/ 	.byte	0x04, 0x17
        /*000a*/ 	.short	(.L_10 - .L_9)
.L_9:
        /*000c*/ 	.word	0x00000000
        /*0010*/ 	.short	0x0000
        /*0012*/ 	.short	0x0000
        /*0014*/ 	.byte	0x00, 0xf5, 0x21, 0x00


	//----- nvinfo : EIATTR_SPARSE_MMA_MASK
	.align		4
.L_10:
        /*0018*/ 	.byte	0x03, 0x50
        /*001a*/ 	.short	0x0000


	//----- nvinfo : EIATTR_MAXREG_COUNT
	.align		4
        /*001c*/ 	.byte	0x03, 0x1b
        /*001e*/ 	.short	0x00ff


	//----- nvinfo : EIATTR_NUM_BARRIERS
	.align		4
        /*0020*/ 	.byte	0x02, 0x4c
        /*0022*/ 	.byte	0x01
	.zero		1


	//----- nvinfo : EIATTR_EXTERNS
	.align		4
        /*0024*/ 	.byte	0x04, 0x0f
        /*0026*/ 	.short	(.L_12 - .L_11)


	//   ....[0]....
	.align		4
.L_11:
        /*0028*/ 	.word	index@(vprintf)


	//----- nvinfo : EIATTR_MERCURY_ISA_VERSION
	.align		4
.L_12:
        /*002c*/ 	.byte	0x03, 0x5f
        /*002e*/ 	.short	0x0101


	//----- nvinfo : EIATTR_VRC_CTA_INIT_COUNT
	.align		4
        /*0030*/ 	.byte	0x02, 0x4a
	.zero		1
	.zero		1


	//----- nvinfo : EIATTR_SYSCALL_OFFSETS
	.align		4
        /*0034*/ 	.byte	0x04, 0x46
        /*0036*/ 	.short	(.L_14 - .L_13)


	//   ....[0]....
.L_13:
        /*0038*/ 	.word	0x000002b0


	//----- nvinfo : EIATTR_EXIT_INSTR_OFFSETS
	.align		4
.L_14:
        /*003c*/ 	.byte	0x04, 0x1c
        /*003e*/ 	.short	(.L_16 - .L_15)


	//   ....[0]....
.L_15:
        /*0040*/ 	.word	0x000001f0


	//   ....[1]....
        /*0044*/ 	.word	0x000002c0


	//----- nvinfo : EIATTR_CRS_STACK_SIZE
	.align		4
.L_16:
        /*0048*/ 	.byte	0x04, 0x1e
        /*004a*/ 	.short	(.L_18 - .L_17)
.L_17:
        /*004c*/ 	.word	0x00000000


	//----- nvinfo : EIATTR_CBANK_PARAM_SIZE
	.align		4
.L_18:
        /*0050*/ 	.byte	0x03, 0x19
        /*0052*/ 	.short	0x0008


	//----- nvinfo : EIATTR_PARAM_CBANK
	.align		4
        /*0054*/ 	.byte	0x04, 0x0a
        /*0056*/ 	.short	(.L_20 - .L_19)
	.align		4
.L_19:
        /*0058*/ 	.word	index@(.nv.constant0._Z7dkernelPj)
        /*005c*/ 	.short	0x0380
        /*005e*/ 	.short	0x0008


	//----- nvinfo : EIATTR_SW_WAR
	.align		4
.L_20:
        /*0060*/ 	.byte	0x04, 0x36
        /*0062*/ 	.short	(.L_22 - .L_21)
.L_21:
        /*0064*/ 	.word	0x00000008
.L_22:


//--------------------- .nv.callgraph             --------------------------
	.section	.nv.callgraph,"",@"SHT_CUDA_CALLGRAPH"
	.align	4
	.sectionentsize	8
	.align		4
        /*0000*/ 	.word	0x00000000
	.align		4
        /*0004*/ 	.word	0xffffffff
	.align		4
        /*0008*/ 	.word	index@(_Z7dkernelPj)
	.align		4
        /*000c*/ 	.word	index@(vprintf)
	.align		4
        /*0010*/ 	.word	0x00000000
	.align		4
        /*0014*/ 	.word	0xfffffffe
	.align		4
        /*0018*/ 	.word	0x00000000
	.align		4
        /*001c*/ 	.word	0xfffffffd
	.align		4
        /*0020*/ 	.word	0x00000000
	.align		4
        /*0024*/ 	.word	0xfffffffc


//--------------------- .nv.constant4             --------------------------
	.section	.nv.constant4,"a",@progbits
	.align	8
	.align		8
.nv.constant4:
        /*0000*/ 	.dword	vprintf
	.align		8
        /*0008*/ 	.dword	$str


//--------------------- .text._Z7dkernelPj        --------------------------
	.section	.text._Z7dkernelPj,"ax",@progbits
	.align	128
        .global         _Z7dkernelPj
        .type           _Z7dkernelPj,@function
        .size           _Z7dkernelPj,(.L_x_4 - _Z7dkernelPj)
        .other          _Z7dkernelPj,@"STO_CUDA_ENTRY STV_DEFAULT"
_Z7dkernelPj:
.text._Z7dkernelPj:
[----:B------:R-:W0:Y:S01]  /*0000*/  LDC R1, c[0x0][0x37c] ;  /* 0x0000df00ff017b82 */ /* 0x000e220000000800 */
[----:B------:R-:W1:Y:S01]  /*0010*/  S2R R4, SR_TID.X ;  /* 0x0000000000047919 */ /* 0x000e620000002100 */
[----:B------:R-:W2:Y:S01]  /*0020*/  LDCU UR4, c[0x0][0x2f8] ;  /* 0x00005f00ff0477ac */ /* 0x000ea20008000800 */
[----:B0-----:R-:W-:Y:S01]  /*0030*/  VIADD R1, R1, 0xfffffff8 ;  /* 0xfffffff801017836 */ /* 0x001fe20000000000 */
[----:B------:R-:W-:Y:S01]  /*0040*/  BSSY.RECONVERGENT B0, `(.L_x_0) ;  /* 0x0000015000007945 */ /* 0x000fe20003800200 */
[----:B------:R-:W0:Y:S03]  /*0050*/  LDCU UR5, c[0x0][0x2fc] ;  /* 0x00005f80ff0577ac */ /* 0x000e260008000800 */
[----:B--2---:R-:W-:-:S05]  /*0060*/  IADD3 R6, P2, PT, R1, UR4, RZ ;  /* 0x0000000401067c10 */ /* 0x004fca000ff5e0ff */
[----:B0-----:R-:W-:Y:S01]  /*0070*/  IMAD.X R7, RZ, RZ, UR5, P2 ;  /* 0x00000005ff077e24 */ /* 0x001fe200090e06ff */
[C---:B-1----:R-:W-:Y:S02]  /*0080*/  ISETP.NE.AND P0, PT, R4.reuse, RZ, PT ;  /* 0x000000ff0400720c */ /* 0x042fe40003f05270 */
[----:B------:R-:W-:-:S11]  /*0090*/  ISETP.NE.AND P1, PT, R4, 0x64, PT ;  /* 0x000000640400780c */ /* 0x000fd60003f25270 */
[----:B------:R-:W0:Y:S01]  /*00a0*/  @!P0 S2R R3, SR_CgaCtaId ;  /* 0x0000000000038919 */ /* 0x000e220000008800 */
[----:B------:R-:W-:Y:S02]  /*00b0*/  @!P0 MOV R0, 0x400 ;  /* 0x0000040000008802 */ /* 0x000fe40000000f00 */
[----:B------:R-:W-:Y:S01]  /*00c0*/  @!P1 MOV R2, 0x400 ;  /* 0x0000040000029802 */ /* 0x000fe20000000f00 */
[----:B------:R-:W1:Y:S01]  /*00d0*/  @!P1 S2R R5, SR_CgaCtaId ;  /* 0x0000000000059919 */ /* 0x000e620000008800 */
[----:B0-----:R-:W-:Y:S02]  /*00e0*/  @!P0 LEA R0, R3, R0, 0x18 ;  /* 0x0000000003008211 */ /* 0x001fe400078ec0ff */
[----:B-1----:R-:W-:-:S03]  /*00f0*/  @!P1 LEA R5, R5, R2, 0x18 ;  /* 0x0000000205059211 */ /* 0x002fc600078ec0ff */
[----:B------:R0:W-:Y:S01]  /*0100*/  @!P0 STS [R0], RZ ;  /* 0x000000ff00008388 */ /* 0x0001e20000000800 */
[----:B------:R-:W-:Y:S05]  /*0110*/  @!P0 BRA `(.L_x_1) ;  /* 0x00000000001c8947 */ /* 0x000fea0003800000 */
[----:B------:R-:W-:-:S13]  /*0120*/  ISETP.NE.AND P2, PT, R4, 0x1, PT ;  /* 0x000000010400780c */ /* 0x000fda0003f45270 */
[----:B------:R-:W1:Y:S01]  /*0130*/  @!P2 S2R R3, SR_CgaCtaId ;  /* 0x000000000003a919 */ /* 0x000e620000008800 */
[----:B0-----:R-:W-:-:S04]  /*0140*/  @!P2 MOV R0, 0x400 ;  /* 0x000004000000a802 */ /* 0x001fc80000000f00 */
[----:B-1----:R-:W-:-:S05]  /*0150*/  @!P2 LEA R3, R3, R0, 0x18 ;  /* 0x000000000303a211 */ /* 0x002fca00078ec0ff */
[----:B------:R-:W0:Y:S02]  /*0160*/  @!P2 LDS R0, [R3] ;  /* 0x000000000300a984 */ /* 0x000e240000000800 */
[----:B0-----:R-:W-:-:S05]  /*0170*/  @!P2 VIADD R0, R0, 0x1 ;  /* 0x000000010000a836 */ /* 0x001fca0000000000 */
[----:B------:R1:W-:Y:S02]  /*0180*/  @!P2 STS [R3], R0 ;  /* 0x000000000300a388 */ /* 0x0003e40000000800 */
.L_x_1:
[----:B------:R-:W-:Y:S05]  /*0190*/  BSYNC.RECONVERGENT B0 ;  /* 0x0000000000007941 */ /* 0x000fea0003800200 */
.L_x_0:
[----:B------:R-:W-:Y:S06]  /*01a0*/  BAR.SYNC.DEFER_BLOCKING 0x0 ;  /* 0x0000000000007b1d */ /* 0x000fec0000010000 */
[----:B01----:R-:W0:Y:S02]  /*01b0*/  @!P1 LDS R0, [R5] ;  /* 0x0000000005009984 */ /* 0x003e240000000800 */
[----:B0-----:R-:W-:-:S05]  /*01c0*/  @!P1 VIADD R0, R0, 0x2 ;  /* 0x0000000200009836 */ /* 0x001fca0000000000 */
[----:B------:R0:W-:Y:S01]  /*01d0*/  @!P1 STS [R5], R0 ;  /* 0x0000000005009388 */ /* 0x0001e20000000800 */
[----:B------:R-:W-:Y:S06]  /*01e0*/  BAR.SYNC.DEFER_BLOCKING 0x0 ;  /* 0x0000000000007b1d */ /* 0x000fec0000010000 */
[----:B------:R-:W-:Y:S05]  /*01f0*/  @P0 EXIT ;  /* 0x000000000000094d */ /* 0x000fea0003800000 */
[----:B------:R-:W1:Y:S01]  /*0200*/  S2UR UR5, SR_CgaCtaId ;  /* 0x00000000000579c3 */ /* 0x000e620000008800 */
[----:B------:R-:W-:Y:S01]  /*0210*/  UMOV UR4, 0x400 ;  /* 0x0000040000047882 */ /* 0x000fe20000000000 */
[----:B------:R-:W-:-:S06]  /*0220*/  MOV R2, 0x0 ;  /* 0x0000000000027802 */ /* 0x000fcc0000000f00 */
[----:B------:R-:W2:Y:S01]  /*0230*/  LDC.64 R2, c[0x4][R2] ;  /* 0x0100000002027b82 */ /* 0x000ea20000000a00 */
[----:B-1----:R-:W-:-:S09]  /*0240*/  ULEA UR4, UR5, UR4, 0x18 ;  /* 0x0000000405047291 */ /* 0x002fd2000f8ec0ff */
[----:B0-----:R-:W0:Y:S02]  /*0250*/  LDS R0, [UR4] ;  /* 0x00000004ff007984 */ /* 0x001e240008000800 */
[----:B------:R-:W1:Y:S02]  /*0260*/  LDCU.64 UR4, c[0x4][0x8] ;  /* 0x01000100ff0477ac */ /* 0x000e640008000a00 */
[----:B-1----:R-:W-:Y:S02]  /*0270*/  IMAD.U32 R4, RZ, RZ, UR4 ;  /* 0x00000004ff047e24 */ /* 0x002fe4000f8e00ff */
[----:B------:R-:W-:Y:S01]  /*0280*/  IMAD.U32 R5, RZ, RZ, UR5 ;  /* 0x00000005ff057e24 */ /* 0x000fe2000f8e00ff */
[----:B0-2---:R0:W-:Y:S06]  /*0290*/  STL [R1], R0 ;  /* 0x0000000001007387 */ /* 0x0051ec0000100800 */
[----:B------:R-:W-:-:S07]  /*02a0*/  LEPC R20, `(.L_x_2) ;  /* 0x000000001014794e */ /* 0x000fce0000000000 */
[----:B0-----:R-:W-:Y:S05]  /*02b0*/  CALL.ABS.NOINC R2 ;  /* 0x0000000002007343 */ /* 0x001fea0003c00000 */
.L_x_2:
[----:B------:R-:W-:Y:S05]  /*02c0*/  EXIT ;  /* 0x000000000000794d */ /* 0x000fea0003800000 */
.L_x_3:
[----:B------:R-:W-:-:S00]  /*02d0*/  BRA `(.L_x_3) ;  /* 0xfffffffc00fc7947 */ /* 0x000fc0000383ffff */
[----:B------:R-:W-:-:S00]  /*02e0*/  NOP ;  /* 0x0000000000007918 */ /* 0x000fc00000000000 */
        /* <DEDUP_REMOVED lines=9> */
.L_x_4:


//--------------------- .nv.global.init           --------------------------
	.section	.nv.global.init,"aw",@progbits
.nv.global.init:
	.type		$str,@object
	.size		$str,(.L_0 - $str)
$str:
        /*0000*/ 	.byte	0x73, 0x20, 0x69, 0x73, 0x3a, 0x20, 0x25, 0x64, 0x20, 0x0a, 0x00
.L_0:


//--------------------- .nv.shared._Z7dkernelPj   --------------------------
	.section	.nv.shared._Z7dkernelPj,"aw",@nobits
	.sectionflags	@""
	.align	4
.nv.shared._Z7dkernelPj:
	.zero		1028


//--------------------- .nv.shared.reserved.0     --------------------------
	.section	.nv.shared.reserved.0,"aw",@nobits
	.weak		__nv_reservedSMEM_offset_0_alias
	.size		__nv_reservedSMEM_offset_0_alias, 0, 64
	.other		__nv_reservedSMEM_offset_0_alias,@"STO_CUDA_RESERVED_SHARED STV_DEFAULT"
__nv_reservedSMEM_offset_0_alias:
	.zero		0
	.zero		64


//--------------------- .nv.constant0._Z7dkernelPj --------------------------
	.section	.nv.constant0._Z7dkernelPj,"a",@progbits
	.sectionflags	@""
	.align	4
.nv.constant0._Z7dkernelPj:
	.zero		904


//--------------------- SYMBOLS --------------------------

	.type		.nv.reservedSmem.offset0,@object
	.size		.nv.reservedSmem.offset0,0x4
	.type		.nv.reservedSmem.cap,@object
	.size		.nv.reservedSmem.cap,0x4
	.type		vprintf,@function
